//
// Generated by NVIDIA NVVM Compiler
//
// Compiler Build ID: CL-36424714
// Cuda compilation tools, release 13.0, V13.0.88
// Based on NVVM 20.0.0
//

.version 9.0
.target sm_100
.address_size 64

	// .globl	op4parms

.visible .entry op4parms(
	.param .u64 .ptr .align 1 op4parms_param_0,
	.param .u64 .ptr .align 1 op4parms_param_1,
	.param .f32 op4parms_param_2,
	.param .u32 op4parms_param_3
)
{
	.reg .pred 	%p<2>;
	.reg .b32 	%r<6>;
	.reg .b32 	%f<6>;
	.reg .b64 	%rd<8>;

	ld.param.u64 	%rd1, [op4parms_param_0];
	ld.param.u64 	%rd2, [op4parms_param_1];
	ld.param.f32 	%f1, [op4parms_param_2];
	ld.param.u32 	%r2, [op4parms_param_3];
	mov.u32 	%r3, %ntid.x;
	mov.u32 	%r4, %ctaid.x;
	mov.u32 	%r5, %tid.x;
	mad.lo.s32 	%r1, %r3, %r4, %r5;
	setp.ge.s32 	%p1, %r1, %r2;
	@%p1 bra 	$L__BB0_2;
	cvta.to.global.u64 	%rd3, %rd1;
	cvta.to.global.u64 	%rd4, %rd2;
	mul.wide.s32 	%rd5, %r1, 4;
	add.s64 	%rd6, %rd3, %rd5;
	ld.global.f32 	%f2, [%rd6];
	mul.f32 	%f3, %f1, %f2;
	st.global.f32 	[%rd6], %f3;
	add.s64 	%rd7, %rd4, %rd5;
	ld.global.f32 	%f4, [%rd7];
	mul.f32 	%f5, %f1, %f4;
	st.global.f32 	[%rd7], %f5;
$L__BB0_2:
	ret;

}
	// .globl	op
.visible .entry op(
	.param .u64 .ptr .align 1 op_param_0,
	.param .f32 op_param_1,
	.param .u32 op_param_2
)
{
	.reg .pred 	%p<2>;
	.reg .b32 	%r<6>;
	.reg .b32 	%f<4>;
	.reg .b64 	%rd<5>;

	ld.param.u64 	%rd1, [op_param_0];
	ld.param.f32 	%f1, [op_param_1];
	ld.param.u32 	%r2, [op_param_2];
	mov.u32 	%r3, %ntid.x;
	mov.u32 	%r4, %ctaid.x;
	mov.u32 	%r5, %tid.x;
	mad.lo.s32 	%r1, %r3, %r4, %r5;
	setp.ge.s32 	%p1, %r1, %r2;
	@%p1 bra 	$L__BB1_2;
	cvta.to.global.u64 	%rd2, %rd1;
	mul.wide.s32 	%rd3, %r1, 4;
	add.s64 	%rd4, %rd2, %rd3;
	ld.global.f32 	%f2, [%rd4];
	mul.f32 	%f3, %f1, %f2;
	st.global.f32 	[%rd4], %f3;
$L__BB1_2:
	ret;

}


// ===== COMPILED SASS (sm_100) =====

	.target	sm_100

	.elftype	@"ET_EXEC"


//--------------------- .note.nv.tkinfo           --------------------------
	.section	.note.nv.tkinfo,"",@"SHT_NOTE"
	.sectionflags	@"SHF_NOTE_NV_TKINFO"
	.tkinfo
        /*0018*/ 	.word	0x00000002
        /*0030*/ 	.string	""
        /*0030*/ 	.string	"ptxas"
        /*0030*/ 	.string	"Cuda compilation tools, release 13.0, V13.0.88"
        /*0030*/ 	.string	"Build cuda_13.0.r13.0/compiler.36424714_0"
        /*0030*/ 	.string	"-arch sm_100 -m 64 "



//--------------------- .note.nv.cuinfo           --------------------------
	.section	.note.nv.cuinfo,"",@"SHT_NOTE"
	.sectionflags	@"SHF_NOTE_NV_CUINFO"
        /*0018*/ 	.short	0x0002
        /*001a*/ 	.short	0x0064
        /*001c*/ 	.short	0x0082
	.zero		2


//--------------------- .nv.info                  --------------------------
	.section	.nv.info,"",@"SHT_CUDA_INFO"
	.align	4


	//----- nvinfo : EIATTR_REGCOUNT
	.align		4
        /*0000*/ 	.byte	0x04, 0x2f
        /*0002*/ 	.short	(.L_1 - .L_0)
	.align		4
.L_0:
        /*0004*/ 	.word	index@(op4parms)
        /*0008*/ 	.word	0x0000000c


	//----- nvinfo : EIATTR_FRAME_SIZE
	.align		4
.L_1:
        /*000c*/ 	.byte	0x04, 0x11
        /*000e*/ 	.short	(.L_3 - .L_2)
	.align		4
.L_2:
        /*0010*/ 	.word	index@(op4parms)
        /*0014*/ 	.word	0x00000000


	//----- nvinfo : EIATTR_REGCOUNT
	.align		4
.L_3:
        /*0018*/ 	.byte	0x04, 0x2f
        /*001a*/ 	.short	(.L_5 - .L_4)
	.align		4
.L_4:
        /*001c*/ 	.word	index@(op)
        /*0020*/ 	.word	0x00000008


	//----- nvinfo : EIATTR_FRAME_SIZE
	.align		4
.L_5:
        /*0024*/ 	.byte	0x04, 0x11
        /*0026*/ 	.short	(.L_7 - .L_6)
	.align		4
.L_6:
        /*0028*/ 	.word	index@(op)
        /*002c*/ 	.word	0x00000000


	//----- nvinfo : EIATTR_MIN_STACK_SIZE
	.align		4
.L_7:
        /*0030*/ 	.byte	0x04, 0x12
        /*0032*/ 	.short	(.L_9 - .L_8)
	.align		4
.L_8:
        /*0034*/ 	.word	index@(op)
        /*0038*/ 	.word	0x00000000


	//----- nvinfo : EIATTR_MIN_STACK_SIZE
	.align		4
.L_9:
        /*003c*/ 	.byte	0x04, 0x12
        /*003e*/ 	.short	(.L_11 - .L_10)
	.align		4
.L_10:
        /*0040*/ 	.word	index@(op4parms)
        /*0044*/ 	.word	0x00000000
.L_11:


//--------------------- .nv.compat                --------------------------
	.section	.nv.compat,"",@"SHT_CUDA_COMPAT_INFO"
	.align	4
        /*0000*/ 	.byte	0x02, 0x09, 0x00, 0x00, 0x02, 0x02, 0x01, 0x00, 0x02, 0x05, 0x05, 0x00, 0x03, 0x07, 0x01, 0x01
        /*0010*/ 	.byte	0x02, 0x03, 0x00, 0x00, 0x02, 0x06, 0x01, 0x00, 0x04, 0x0b, 0x08, 0x00, 0x09, 0x00, 0x00, 0x00
        /*0020*/ 	.byte	0x00, 0x00, 0x00, 0x00


//--------------------- .nv.info.op               --------------------------
	.section	.nv.info.op,"",@"SHT_CUDA_INFO"
	.sectionflags	@""
	.align	4


	//----- nvinfo : EIATTR_CUDA_API_VERSION
	.align		4
        /*0000*/ 	.byte	0x04, 0x37
        /*0002*/ 	.short	(.L_13 - .L_12)
.L_12:
        /*0004*/ 	.word	0x00000082


	//----- nvinfo : EIATTR_KPARAM_INFO
	.align		4
.L_13:
        /*0008*/ 	.byte	0x04, 0x17
        /*000a*/ 	.short	(.L_15 - .L_14)
.L_14:
        /*000c*/ 	.word	0x00000000
        /*0010*/ 	.short	0x0002
        /*0012*/ 	.short	0x000c
        /*0014*/ 	.byte	0x00, 0xf0, 0x11, 0x00


	//----- nvinfo : EIATTR_KPARAM_INFO
	.align		4
.L_15:
        /*0018*/ 	.byte	0x04, 0x17
        /*001a*/ 	.short	(.L_17 - .L_16)
.L_16:
        /*001c*/ 	.word	0x00000000
        /*0020*/ 	.short	0x0001
        /*0022*/ 	.short	0x0008
        /*0024*/ 	.byte	0x00, 0xf0, 0x11, 0x00


	//----- nvinfo : EIATTR_KPARAM_INFO
	.align		4
.L_17:
        /*0028*/ 	.byte	0x04, 0x17
        /*002a*/ 	.short	(.L_19 - .L_18)
.L_18:
        /*002c*/ 	.word	0x00000000
        /*0030*/ 	.short	0x0000
        /*0032*/ 	.short	0x0000
        /*0034*/ 	.byte	0x00, 0xf5, 0x21, 0x00


	//----- nvinfo : EIATTR_SPARSE_MMA_MASK
	.align		4
.L_19:
        /*0038*/ 	.byte	0x03, 0x50
        /*003a*/ 	.short	0x0000


	//----- nvinfo : EIATTR_MAXREG_COUNT
	.align		4
        /*003c*/ 	.byte	0x03, 0x1b
        /*003e*/ 	.short	0x00ff


	//----- nvinfo : EIATTR_MERCURY_ISA_VERSION
	.align		4
        /*0040*/ 	.byte	0x03, 0x5f
        /*0042*/ 	.short	0x0101


	//----- nvinfo : EIATTR_VRC_CTA_INIT_COUNT
	.align		4
        /*0044*/ 	.byte	0x02, 0x4a
	.zero		1
	.zero		1


	//----- nvinfo : EIATTR_EXIT_INSTR_OFFSETS
	.align		4
        /*0048*/ 	.byte	0x04, 0x1c
        /*004a*/ 	.short	(.L_21 - .L_20)


	//   ....[0]....
.L_20:
        /*004c*/ 	.word	0x00000070


	//   ....[1]....
        /*0050*/ 	.word	0x000000f0


	//----- nvinfo : EIATTR_CBANK_PARAM_SIZE
	.align		4
.L_21:
        /*0054*/ 	.byte	0x03, 0x19
        /*0056*/ 	.short	0x0010


	//----- nvinfo : EIATTR_PARAM_CBANK
	.align		4
        /*0058*/ 	.byte	0x04, 0x0a
        /*005a*/ 	.short	(.L_23 - .L_22)
	.align		4
.L_22:
        /*005c*/ 	.word	index@(.nv.constant0.op)
        /*0060*/ 	.short	0x0380
        /*0062*/ 	.short	0x0010


	//----- nvinfo : EIATTR_SW_WAR
	.align		4
.L_23:
        /*0064*/ 	.byte	0x04, 0x36
        /*0066*/ 	.short	(.L_25 - .L_24)
.L_24:
        /*0068*/ 	.word	0x00000008
.L_25:


//--------------------- .nv.info.op4parms         --------------------------
	.section	.nv.info.op4parms,"",@"SHT_CUDA_INFO"
	.sectionflags	@""
	.align	4


	//----- nvinfo : EIATTR_CUDA_API_VERSION
	.align		4
        /*0000*/ 	.byte	0x04, 0x37
        /*0002*/ 	.short	(.L_27 - .L_26)
.L_26:
        /*0004*/ 	.word	0x00000082


	//----- nvinfo : EIATTR_KPARAM_INFO
	.align		4
.L_27:
        /*0008*/ 	.byte	0x04, 0x17
        /*000a*/ 	.short	(.L_29 - .L_28)
.L_28:
        /*000c*/ 	.word	0x00000000
        /*0010*/ 	.short	0x0003
        /*0012*/ 	.short	0x0014
        /*0014*/ 	.byte	0x00, 0xf0, 0x11, 0x00


	//----- nvinfo : EIATTR_KPARAM_INFO
	.align		4
.L_29:
        /*0018*/ 	.byte	0x04, 0x17
        /*001a*/ 	.short	(.L_31 - .L_30)
.L_30:
        /*001c*/ 	.word	0x00000000
        /*0020*/ 	.short	0x0002
        /*0022*/ 	.short	0x0010
        /*0024*/ 	.byte	0x00, 0xf0, 0x11, 0x00


	//----- nvinfo : EIATTR_KPARAM_INFO
	.align		4
.L_31:
        /*0028*/ 	.byte	0x04, 0x17
        /*002a*/ 	.short	(.L_33 - .L_32)
.L_32:
        /*002c*/ 	.word	0x00000000
        /*0030*/ 	.short	0x0001
        /*0032*/ 	.short	0x0008
        /*0034*/ 	.byte	0x00, 0xf5, 0x21, 0x00


	//----- nvinfo : EIATTR_KPARAM_INFO
	.align		4
.L_33:
        /*0038*/ 	.byte	0x04, 0x17
        /*003a*/ 	.short	(.L_35 - .L_34)
.L_34:
        /*003c*/ 	.word	0x00000000
        /*0040*/ 	.short	0x0000
        /*0042*/ 	.short	0x0000
        /*0044*/ 	.byte	0x00, 0xf5, 0x21, 0x00


	//----- nvinfo : EIATTR_SPARSE_MMA_MASK
	.align		4
.L_35:
        /*0048*/ 	.byte	0x03, 0x50
        /*004a*/ 	.short	0x0000


	//----- nvinfo : EIATTR_MAXREG_COUNT
	.align		4
        /*004c*/ 	.byte	0x03, 0x1b
        /*004e*/ 	.short	0x00ff


	//----- nvinfo : EIATTR_MERCURY_ISA_VERSION
	.align		4
        /*0050*/ 	.byte	0x03, 0x5f
        /*0052*/ 	.short	0x0101


	//----- nvinfo : EIATTR_VRC_CTA_INIT_COUNT
	.align		4
        /*0054*/ 	.byte	0x02, 0x4a
	.zero		1
	.zero		1


	//----- nvinfo : EIATTR_EXIT_INSTR_OFFSETS
	.align		4
        /*0058*/ 	.byte	0x04, 0x1c
        /*005a*/ 	.short	(.L_37 - .L_36)


	//   ....[0]....
.L_36:
        /*005c*/ 	.word	0x00000070


	//   ....[1]....
        /*0060*/ 	.word	0x00000140


	//----- nvinfo : EIATTR_CBANK_PARAM_SIZE
	.align		4
.L_37:
        /*0064*/ 	.byte	0x03, 0x19
        /*0066*/ 	.short	0x0018


	//----- nvinfo : EIATTR_PARAM_CBANK
	.align		4
        /*0068*/ 	.byte	0x04, 0x0a
        /*006a*/ 	.short	(.L_39 - .L_38)
	.align		4
.L_38:
        /*006c*/ 	.word	index@(.nv.constant0.op4parms)
        /*0070*/ 	.short	0x0380
        /*0072*/ 	.short	0x0018


	//----- nvinfo : EIATTR_SW_WAR
	.align		4
.L_39:
        /*0074*/ 	.byte	0x04, 0x36
        /*0076*/ 	.short	(.L_41 - .L_40)
.L_40:
        /*0078*/ 	.word	0x00000008
.L_41:


//--------------------- .nv.callgraph             --------------------------
	.section	.nv.callgraph,"",@"SHT_CUDA_CALLGRAPH"
	.align	4
	.sectionentsize	8
	.align		4
        /*0000*/ 	.word	0x00000000
	.align		4
        /*0004*/ 	.word	0xffffffff
	.align		4
        /*0008*/ 	.word	0x00000000
	.align		4
        /*000c*/ 	.word	0xfffffffe
	.align		4
        /*0010*/ 	.word	0x00000000
	.align		4
        /*0014*/ 	.word	0xfffffffd
	.align		4
        /*0018*/ 	.word	0x00000000
	.align		4
        /*001c*/ 	.word	0xfffffffc


//--------------------- .text.op                  --------------------------
	.section	.text.op,"ax",@progbits
	.align	128
        .global         op
        .type           op,@function
        .size           op,(.L_x_2 - op)
        .other          op,@"STO_CUDA_ENTRY STV_DEFAULT"
op:
.text.op:
[----:B------:R-:W-:Y:S01]  /*0000*/  LDC R1, c[0x0][0x37c] ;  /* 0x0000df00ff017b82 */ /* 0x000fe20000000800 */
[----:B------:R-:W0:Y:S01]  /*0010*/  S2R R5, SR_CTAID.X ;  /* 0x0000000000057919 */ /* 0x000e220000002500 */
[----:B------:R-:W0:Y:S01]  /*0020*/  LDCU UR4, c[0x0][0x360] ;  /* 0x00006c00ff0477ac */ /* 0x000e220008000800 */
[----:B------:R-:W0:Y:S01]  /*0030*/  S2R R0, SR_TID.X ;  /* 0x0000000000007919 */ /* 0x000e220000002100 */
[----:B------:R-:W1:Y:S01]  /*0040*/  LDCU UR5, c[0x0][0x38c] ;  /* 0x00007180ff0577ac */ /* 0x000e620008000800 */
[----:B0-----:R-:W-:-:S05]  /*0050*/  IMAD R5, R5, UR4, R0 ;  /* 0x0000000405057c24 */ /* 0x001fca000f8e0200 */
[----:B-1----:R-:W-:-:S13]  /*0060*/  ISETP.GE.AND P0, PT, R5, UR5, PT ;  /* 0x0000000505007c0c */ /* 0x002fda000bf06270 */
[----:B------:R-:W-:Y:S05]  /*0070*/  @P0 EXIT ;  /* 0x000000000000094d */ /* 0x000fea0003800000 */
[----:B------:R-:W0:Y:S01]  /*0080*/  LDC.64 R2, c[0x0][0x380] ;  /* 0x0000e000ff027b82 */ /* 0x000e220000000a00 */
[----:B------:R-:W1:Y:S01]  /*0090*/  LDCU.64 UR4, c[0x0][0x358] ;  /* 0x00006b00ff0477ac */ /* 0x000e620008000a00 */
[----:B------:R-:W2:Y:S01]  /*00a0*/  LDCU UR6, c[0x0][0x388] ;  /* 0x00007100ff0677ac */ /* 0x000ea20008000800 */
[----:B0-----:R-:W-:-:S05]  /*00b0*/  IMAD.WIDE R2, R5, 0x4, R2 ;  /* 0x0000000405027825 */ /* 0x001fca00078e0202 */
[----:B-1----:R-:W2:Y:S02]  /*00c0*/  LDG.E R0, desc[UR4][R2.64] ;  /* 0x0000000402007981 */ /* 0x002ea4000c1e1900 */
[----:B--2---:R-:W-:-:S05]  /*00d0*/  FMUL R5, R0, UR6 ;  /* 0x0000000600057c20 */ /* 0x004fca0008400000 */
[----:B------:R-:W-:Y:S01]  /*00e0*/  STG.E desc[UR4][R2.64], R5 ;  /* 0x0000000502007986 */ /* 0x000fe2000c101904 */
[----:B------:R-:W-:Y:S05]  /*00f0*/  EXIT ;  /* 0x000000000000794d */ /* 0x000fea0003800000 */
.L_x_0:
[----:B------:R-:W-:-:S00]  /*0100*/  BRA `(.L_x_0) ;  /* 0xfffffffc00fc7947 */ /* 0x000fc0000383ffff */
[----:B------:R-:W-:-:S00]  /*0110*/  NOP ;  /* 0x0000000000007918 */ /* 0x000fc00000000000 */
        /* <DEDUP_REMOVED lines=14> */
.L_x_2:


//--------------------- .text.op4parms            --------------------------
	.section	.text.op4parms,"ax",@progbits
	.align	128
        .global         op4parms
        .type           op4parms,@function
        .size           op4parms,(.L_x_3 - op4parms)
        .other          op4parms,@"STO_CUDA_ENTRY STV_DEFAULT"
op4parms:
.text.op4parms:
        /* <DEDUP_REMOVED lines=10> */
[----:B------:R-:W2:Y:S06]  /*00a0*/  LDCU UR6, c[0x0][0x390] ;  /* 0x00007200ff0677ac */ /* 0x000eac0008000800 */
[----:B------:R-:W3:Y:S01]  /*00b0*/  LDC.64 R4, c[0x0][0x388] ;  /* 0x0000e200ff047b82 */ /* 0x000ee20000000a00 */
[----:B0-----:R-:W-:-:S05]  /*00c0*/  IMAD.WIDE R2, R7, 0x4, R2 ;  /* 0x0000000407027825 */ /* 0x001fca00078e0202 */
[----:B-1----:R-:W2:Y:S01]  /*00d0*/  LDG.E R0, desc[UR4][R2.64] ;  /* 0x0000000402007981 */ /* 0x002ea2000c1e1900 */
[----:B---3--:R-:W-:-:S04]  /*00e0*/  IMAD.WIDE R4, R7, 0x4, R4 ;  /* 0x0000000407047825 */ /* 0x008fc800078e0204 */
[----:B--2---:R-:W-:-:S05]  /*00f0*/  FMUL R9, R0, UR6 ;  /* 0x0000000600097c20 */ /* 0x004fca0008400000 */
[----:B------:R-:W-:Y:S04]  /*0100*/  STG.E desc[UR4][R2.64], R9 ;  /* 0x0000000902007986 */ /* 0x000fe8000c101904 */
[----:B------:R-:W2:Y:S02]  /*0110*/  LDG.E R0, desc[UR4][R4.64] ;  /* 0x0000000404007981 */ /* 0x000ea4000c1e1900 */
[----:B--2---:R-:W-:-:S05]  /*0120*/  FMUL R7, R0, UR6 ;  /* 0x0000000600077c20 */ /* 0x004fca0008400000 */
[----:B------:R-:W-:Y:S01]  /*0130*/  STG.E desc[UR4][R4.64], R7 ;  /* 0x0000000704007986 */ /* 0x000fe2000c101904 */
[----:B------:R-:W-:Y:S05]  /*0140*/  EXIT ;  /* 0x000000000000794d */ /* 0x000fea0003800000 */
.L_x_1:
        /* <DEDUP_REMOVED lines=11> */
.L_x_3:


//--------------------- .nv.shared.reserved.0     --------------------------
	.section	.nv.shared.reserved.0,"aw",@nobits
	.weak		__nv_reservedSMEM_offset_0_alias
	.size		__nv_reservedSMEM_offset_0_alias, 0, 64
	.other		__nv_reservedSMEM_offset_0_alias,@"STO_CUDA_RESERVED_SHARED STV_DEFAULT"
__nv_reservedSMEM_offset_0_alias:
	.zero		0
	.zero		64


//--------------------- .nv.constant0.op          --------------------------
	.section	.nv.constant0.op,"a",@progbits
	.sectionflags	@""
	.align	4
.nv.constant0.op:
	.zero		912


//--------------------- .nv.constant0.op4parms    --------------------------
	.section	.nv.constant0.op4parms,"a",@progbits
	.sectionflags	@""
	.align	4
.nv.constant0.op4parms:
	.zero		920


//--------------------- SYMBOLS --------------------------

	.type		.nv.reservedSmem.offset0,@object
	.size		.nv.reservedSmem.offset0,0x4
